//
// Generated by NVIDIA NVVM Compiler
//
// Compiler Build ID: CL-36424714
// Cuda compilation tools, release 13.0, V13.0.88
// Based on NVVM 20.0.0
//

.version 9.0
.target sm_100
.address_size 64

	// .globl	_Z3Matv
.extern .func  (.param .b32 func_retval0) vprintf
(
	.param .b64 vprintf_param_0,
	.param .b64 vprintf_param_1
)
;
.const .align 4 .b8 M[72];
.global .align 1 .b8 $str[39] = {77, 97, 116, 101, 114, 105, 97, 108, 32, 58, 32, 123, 37, 102, 44, 32, 37, 102, 44, 32, 37, 102, 44, 32, 37, 102, 44, 32, 37, 102, 125, 44, 32, 91, 37, 102, 93, 10};

.visible .entry _Z3Matv()
{
	.local .align 16 .b8 	__local_depot0[48];
	.reg .b64 	%SP;
	.reg .b64 	%SPL;
	.reg .b32 	%r<7>;
	.reg .b32 	%f<19>;
	.reg .b64 	%rd<5>;
	.reg .b64 	%fd<19>;

	mov.u64 	%SPL, __local_depot0;
	cvta.local.u64 	%SP, %SPL;
	add.u64 	%rd1, %SP, 0;
	add.u64 	%rd2, %SPL, 0;
	ld.const.f32 	%f1, [M];
	cvt.f64.f32 	%fd1, %f1;
	ld.const.f32 	%f2, [M+4];
	cvt.f64.f32 	%fd2, %f2;
	ld.const.f32 	%f3, [M+8];
	cvt.f64.f32 	%fd3, %f3;
	ld.const.f32 	%f4, [M+12];
	cvt.f64.f32 	%fd4, %f4;
	ld.const.f32 	%f5, [M+16];
	cvt.f64.f32 	%fd5, %f5;
	ld.const.f32 	%f6, [M+20];
	cvt.f64.f32 	%fd6, %f6;
	st.local.v2.f64 	[%rd2], {%fd1, %fd2};
	st.local.v2.f64 	[%rd2+16], {%fd3, %fd4};
	st.local.v2.f64 	[%rd2+32], {%fd5, %fd6};
	mov.u64 	%rd3, $str;
	cvta.global.u64 	%rd4, %rd3;
	{ // callseq 0, 0
	.param .b64 param0;
	st.param.b64 	[param0], %rd4;
	.param .b64 param1;
	st.param.b64 	[param1], %rd1;
	.param .b32 retval0;
	call.uni (retval0), 
	vprintf, 
	(
	param0, 
	param1
	);
	ld.param.b32 	%r1, [retval0];
	} // callseq 0
	ld.const.f32 	%f7, [M+24];
	cvt.f64.f32 	%fd7, %f7;
	ld.const.f32 	%f8, [M+28];
	cvt.f64.f32 	%fd8, %f8;
	ld.const.f32 	%f9, [M+32];
	cvt.f64.f32 	%fd9, %f9;
	ld.const.f32 	%f10, [M+36];
	cvt.f64.f32 	%fd10, %f10;
	ld.const.f32 	%f11, [M+40];
	cvt.f64.f32 	%fd11, %f11;
	ld.const.f32 	%f12, [M+44];
	cvt.f64.f32 	%fd12, %f12;
	st.local.v2.f64 	[%rd2], {%fd7, %fd8};
	st.local.v2.f64 	[%rd2+16], {%fd9, %fd10};
	st.local.v2.f64 	[%rd2+32], {%fd11, %fd12};
	{ // callseq 1, 0
	.param .b64 param0;
	st.param.b64 	[param0], %rd4;
	.param .b64 param1;
	st.param.b64 	[param1], %rd1;
	.param .b32 retval0;
	call.uni (retval0), 
	vprintf, 
	(
	param0, 
	param1
	);
	ld.param.b32 	%r3, [retval0];
	} // callseq 1
	ld.const.f32 	%f13, [M+48];
	cvt.f64.f32 	%fd13, %f13;
	ld.const.f32 	%f14, [M+52];
	cvt.f64.f32 	%fd14, %f14;
	ld.const.f32 	%f15, [M+56];
	cvt.f64.f32 	%fd15, %f15;
	ld.const.f32 	%f16, [M+60];
	cvt.f64.f32 	%fd16, %f16;
	ld.const.f32 	%f17, [M+64];
	cvt.f64.f32 	%fd17, %f17;
	ld.const.f32 	%f18, [M+68];
	cvt.f64.f32 	%fd18, %f18;
	st.local.v2.f64 	[%rd2], {%fd13, %fd14};
	st.local.v2.f64 	[%rd2+16], {%fd15, %fd16};
	st.local.v2.f64 	[%rd2+32], {%fd17, %fd18};
	{ // callseq 2, 0
	.param .b64 param0;
	st.param.b64 	[param0], %rd4;
	.param .b64 param1;
	st.param.b64 	[param1], %rd1;
	.param .b32 retval0;
	call.uni (retval0), 
	vprintf, 
	(
	param0, 
	param1
	);
	ld.param.b32 	%r5, [retval0];
	} // callseq 2
	ret;

}


// ===== COMPILED SASS (sm_100) =====

	.target	sm_100

	.elftype	@"ET_EXEC"


//--------------------- .note.nv.tkinfo           --------------------------
	.section	.note.nv.tkinfo,"",@"SHT_NOTE"
	.sectionflags	@"SHF_NOTE_NV_TKINFO"
	.tkinfo
        /*0018*/ 	.word	0x00000002
        /*0030*/ 	.string	""
        /*0030*/ 	.string	"ptxas"
        /*0030*/ 	.string	"Cuda compilation tools, release 13.0, V13.0.88"
        /*0030*/ 	.string	"Build cuda_13.0.r13.0/compiler.36424714_0"
        /*0030*/ 	.string	"-arch sm_100 -m 64 "



//--------------------- .note.nv.cuinfo           --------------------------
	.section	.note.nv.cuinfo,"",@"SHT_NOTE"
	.sectionflags	@"SHF_NOTE_NV_CUINFO"
        /*0018*/ 	.short	0x0002
        /*001a*/ 	.short	0x0064
        /*001c*/ 	.short	0x0082
	.zero		2


//--------------------- .nv.info                  --------------------------
	.section	.nv.info,"",@"SHT_CUDA_INFO"
	.align	4


	//----- nvinfo : EIATTR_REGCOUNT
	.align		4
        /*0000*/ 	.byte	0x04, 0x2f
        /*0002*/ 	.short	(.L_3 - .L_2)
	.align		4
.L_2:
        /*0004*/ 	.word	index@(_Z3Matv)
        /*0008*/ 	.word	0x0000001a


	//----- nvinfo : EIATTR_FRAME_SIZE
	.align		4
.L_3:
        /*000c*/ 	.byte	0x04, 0x11
        /*000e*/ 	.short	(.L_5 - .L_4)
	.align		4
.L_4:
        /*0010*/ 	.word	index@(_Z3Matv)
        /*0014*/ 	.word	0x00000030


	//----- nvinfo : EIATTR_MIN_STACK_SIZE
	.align		4
.L_5:
        /*0018*/ 	.byte	0x04, 0x12
        /*001a*/ 	.short	(.L_7 - .L_6)
	.align		4
.L_6:
        /*001c*/ 	.word	index@(_Z3Matv)
        /*0020*/ 	.word	0x00000030
.L_7:


//--------------------- .nv.compat                --------------------------
	.section	.nv.compat,"",@"SHT_CUDA_COMPAT_INFO"
	.align	4
        /*0000*/ 	.byte	0x02, 0x09, 0x00, 0x00, 0x02, 0x02, 0x01, 0x00, 0x02, 0x05, 0x05, 0x00, 0x03, 0x07, 0x01, 0x01
        /*0010*/ 	.byte	0x02, 0x03, 0x00, 0x00, 0x02, 0x06, 0x01, 0x00, 0x04, 0x0b, 0x08, 0x00, 0x09, 0x00, 0x00, 0x00
        /*0020*/ 	.byte	0x00, 0x00, 0x00, 0x00


//--------------------- .nv.info._Z3Matv          --------------------------
	.section	.nv.info._Z3Matv,"",@"SHT_CUDA_INFO"
	.sectionflags	@""
	.align	4


	//----- nvinfo : EIATTR_CUDA_API_VERSION
	.align		4
        /*0000*/ 	.byte	0x04, 0x37
        /*0002*/ 	.short	(.L_9 - .L_8)
.L_8:
        /*0004*/ 	.word	0x00000082


	//----- nvinfo : EIATTR_SPARSE_MMA_MASK
	.align		4
.L_9:
        /*0008*/ 	.byte	0x03, 0x50
        /*000a*/ 	.short	0x0000


	//----- nvinfo : EIATTR_MAXREG_COUNT
	.align		4
        /*000c*/ 	.byte	0x03, 0x1b
        /*000e*/ 	.short	0x00ff


	//----- nvinfo : EIATTR_EXTERNS
	.align		4
        /*0010*/ 	.byte	0x04, 0x0f
        /*0012*/ 	.short	(.L_11 - .L_10)


	//   ....[0]....
	.align		4
.L_10:
        /*0014*/ 	.word	index@(vprintf)


	//----- nvinfo : EIATTR_MERCURY_ISA_VERSION
	.align		4
.L_11:
        /*0018*/ 	.byte	0x03, 0x5f
        /*001a*/ 	.short	0x0101


	//----- nvinfo : EIATTR_VRC_CTA_INIT_COUNT
	.align		4
        /*001c*/ 	.byte	0x02, 0x4a
	.zero		1
	.zero		1


	//----- nvinfo : EIATTR_SYSCALL_OFFSETS
	.align		4
        /*0020*/ 	.byte	0x04, 0x46
        /*0022*/ 	.short	(.L_13 - .L_12)


	//   ....[0]....
.L_12:
        /*0024*/ 	.word	0x00000190


	//   ....[1]....
        /*0028*/ 	.word	0x000002c0


	//   ....[2]....
        /*002c*/ 	.word	0x000003f0


	//----- nvinfo : EIATTR_EXIT_INSTR_OFFSETS
	.align		4
.L_13:
        /*0030*/ 	.byte	0x04, 0x1c
        /*0032*/ 	.short	(.L_15 - .L_14)


	//   ....[0]....
.L_14:
        /*0034*/ 	.word	0x00000400


	//----- nvinfo : EIATTR_SW_WAR
	.align		4
.L_15:
        /*0038*/ 	.byte	0x04, 0x36
        /*003a*/ 	.short	(.L_17 - .L_16)
.L_16:
        /*003c*/ 	.word	0x00000008
.L_17:


//--------------------- .nv.callgraph             --------------------------
	.section	.nv.callgraph,"",@"SHT_CUDA_CALLGRAPH"
	.align	4
	.sectionentsize	8
	.align		4
        /*0000*/ 	.word	0x00000000
	.align		4
        /*0004*/ 	.word	0xffffffff
	.align		4
        /*0008*/ 	.word	index@(_Z3Matv)
	.align		4
        /*000c*/ 	.word	index@(vprintf)
	.align		4
        /*0010*/ 	.word	0x00000000
	.align		4
        /*0014*/ 	.word	0xfffffffe
	.align		4
        /*0018*/ 	.word	0x00000000
	.align		4
        /*001c*/ 	.word	0xfffffffd
	.align		4
        /*0020*/ 	.word	0x00000000
	.align		4
        /*0024*/ 	.word	0xfffffffc


//--------------------- .nv.constant4             --------------------------
	.section	.nv.constant4,"a",@progbits
	.align	8
	.align		8
.nv.constant4:
        /*0000*/ 	.dword	vprintf
	.align		8
        /*0008*/ 	.dword	$str


//--------------------- .nv.constant3             --------------------------
	.section	.nv.constant3,"a",@progbits
	.align	4
.nv.constant3:
	.type		M,@object
	.size		M,(.L_0 - M)
M:
	.zero		72
.L_0:


//--------------------- .text._Z3Matv             --------------------------
	.section	.text._Z3Matv,"ax",@progbits
	.align	128
        .global         _Z3Matv
        .type           _Z3Matv,@function
        .size           _Z3Matv,(.L_x_4 - _Z3Matv)
        .other          _Z3Matv,@"STO_CUDA_ENTRY STV_DEFAULT"
_Z3Matv:
.text._Z3Matv:
[----:B------:R-:W0:Y:S01]  /*0000*/  LDC R1, c[0x0][0x37c] ;  /* 0x0000df00ff017b82 */ /* 0x000e220000000800 */
[----:B------:R-:W1:Y:S01]  /*0010*/  LDCU.128 UR4, c[0x3][URZ] ;  /* 0x00c00000ff0477ac */ /* 0x000e620008000c00 */
[----:B0-----:R-:W-:Y:S01]  /*0020*/  VIADD R1, R1, 0xffffffd0 ;  /* 0xffffffd001017836 */ /* 0x001fe20000000000 */
[----:B------:R-:W-:Y:S01]  /*0030*/  MOV R2, 0x0 ;  /* 0x0000000000027802 */ /* 0x000fe20000000f00 */
[----:B------:R-:W0:Y:S04]  /*0040*/  LDCU.64 UR8, c[0x3][0x10] ;  /* 0x00c00200ff0877ac */ /* 0x000e280008000a00 */
[----:B------:R2:W3:Y:S01]  /*0050*/  LDC.64 R18, c[0x4][R2] ;  /* 0x0100000002127b82 */ /* 0x0004e20000000a00 */
[----:B-1----:R-:W-:Y:S01]  /*0060*/  F2F.F64.F32 R8, UR4 ;  /* 0x0000000400087d10 */ /* 0x002fe20008201800 */
[----:B------:R-:W1:Y:S07]  /*0070*/  LDCU UR4, c[0x0][0x2f8] ;  /* 0x00005f00ff0477ac */ /* 0x000e6e0008000800 */
[----:B------:R-:W4:Y:S01]  /*0080*/  F2F.F64.F32 R10, UR5 ;  /* 0x00000005000a7d10 */ /* 0x000f220008201800 */
[----:B------:R-:W5:Y:S07]  /*0090*/  LDCU UR5, c[0x0][0x2fc] ;  /* 0x00005f80ff0577ac */ /* 0x000f6e0008000800 */
[----:B------:R-:W-:Y:S01]  /*00a0*/  F2F.F64.F32 R12, UR6 ;  /* 0x00000006000c7d10 */ /* 0x000fe20008201800 */
[----:B-1----:R-:W-:Y:S01]  /*00b0*/  IADD3 R16, P0, PT, R1, UR4, RZ ;  /* 0x0000000401107c10 */ /* 0x002fe2000ff1e0ff */
[----:B----4-:R2:W-:Y:S06]  /*00c0*/  STL.128 [R1], R8 ;  /* 0x0000000801007387 */ /* 0x0105ec0000100c00 */
[----:B------:R-:W1:Y:S01]  /*00d0*/  F2F.F64.F32 R14, UR7 ;  /* 0x00000007000e7d10 */ /* 0x000e620008201800 */
[----:B------:R-:W4:Y:S01]  /*00e0*/  LDCU.64 UR6, c[0x4][0x8] ;  /* 0x01000100ff0677ac */ /* 0x000f220008000a00 */
[----:B------:R-:W-:-:S02]  /*00f0*/  IMAD.MOV.U32 R6, RZ, RZ, R16 ;  /* 0x000000ffff067224 */ /* 0x000fc400078e0010 */
[----:B-----5:R-:W-:-:S04]  /*0100*/  IMAD.X R17, RZ, RZ, UR5, P0 ;  /* 0x00000005ff117e24 */ /* 0x020fc800080e06ff */
[----:B0-----:R-:W-:Y:S01]  /*0110*/  F2F.F64.F32 R20, UR8 ;  /* 0x0000000800147d10 */ /* 0x001fe20008201800 */
[----:B------:R-:W-:Y:S01]  /*0120*/  MOV R7, R17 ;  /* 0x0000001100077202 */ /* 0x000fe20000000f00 */
[----:B-1----:R2:W-:Y:S06]  /*0130*/  STL.128 [R1+0x10], R12 ;  /* 0x0000100c01007387 */ /* 0x0025ec0000100c00 */
[----:B------:R-:W0:Y:S01]  /*0140*/  F2F.F64.F32 R22, UR9 ;  /* 0x0000000900167d10 */ /* 0x000e220008201800 */
[----:B----4-:R-:W-:Y:S01]  /*0150*/  MOV R4, UR6 ;  /* 0x0000000600047c02 */ /* 0x010fe20008000f00 */
[----:B------:R-:W-:Y:S01]  /*0160*/  IMAD.U32 R5, RZ, RZ, UR7 ;  /* 0x00000007ff057e24 */ /* 0x000fe2000f8e00ff */
[----:B0--3--:R2:W-:Y:S06]  /*0170*/  STL.128 [R1+0x20], R20 ;  /* 0x0000201401007387 */ /* 0x0095ec0000100c00 */
[----:B--2---:R-:W-:-:S07]  /*0180*/  LEPC R20, `(.L_x_0) ;  /* 0x000000001014794e */ /* 0x004fce0000000000 */
[----:B------:R-:W-:Y:S05]  /*0190*/  CALL.ABS.NOINC R18 ;  /* 0x0000000012007343 */ /* 0x000fea0003c00000 */
.L_x_0:
[----:B------:R-:W0:Y:S01]  /*01a0*/  LDCU.128 UR8, c[0x3][0x20] ;  /* 0x00c00400ff0877ac */ /* 0x000e220008000c00 */
[----:B------:R1:W2:Y:S01]  /*01b0*/  LDC.64 R18, c[0x4][R2] ;  /* 0x0100000002127b82 */ /* 0x0002a20000000a00 */
[----:B------:R-:W-:Y:S01]  /*01c0*/  IMAD.MOV.U32 R6, RZ, RZ, R16 ;  /* 0x000000ffff067224 */ /* 0x000fe200078e0010 */
[----:B------:R-:W-:Y:S01]  /*01d0*/  MOV R7, R17 ;  /* 0x0000001100077202 */ /* 0x000fe20000000f00 */
[----:B------:R-:W3:Y:S01]  /*01e0*/  LDCU.64 UR4, c[0x3][0x18] ;  /* 0x00c00300ff0477ac */ /* 0x000ee20008000a00 */
[----:B0-----:R-:W-:Y:S08]  /*01f0*/  F2F.F64.F32 R12, UR8 ;  /* 0x00000008000c7d10 */ /* 0x001ff00008201800 */
[----:B------:R-:W0:Y:S08]  /*0200*/  F2F.F64.F32 R14, UR9 ;  /* 0x00000009000e7d10 */ /* 0x000e300008201800 */
[----:B------:R-:W-:Y:S01]  /*0210*/  F2F.F64.F32 R20, UR10 ;  /* 0x0000000a00147d10 */ /* 0x000fe20008201800 */
[----:B0-----:R1:W-:Y:S07]  /*0220*/  STL.128 [R1+0x10], R12 ;  /* 0x0000100c01007387 */ /* 0x0013ee0000100c00 */
[----:B---3--:R-:W-:Y:S08]  /*0230*/  F2F.F64.F32 R8, UR4 ;  /* 0x0000000400087d10 */ /* 0x008ff00008201800 */
[----:B------:R-:W0:Y:S01]  /*0240*/  F2F.F64.F32 R10, UR5 ;  /* 0x00000005000a7d10 */ /* 0x000e220008201800 */
[----:B------:R-:W3:Y:S07]  /*0250*/  LDCU.64 UR4, c[0x4][0x8] ;  /* 0x01000100ff0477ac */ /* 0x000eee0008000a00 */
[----:B------:R-:W4:Y:S01]  /*0260*/  F2F.F64.F32 R22, UR11 ;  /* 0x0000000b00167d10 */ /* 0x000f220008201800 */
[----:B0-----:R1:W-:Y:S01]  /*0270*/  STL.128 [R1], R8 ;  /* 0x0000000801007387 */ /* 0x0013e20000100c00 */
[----:B---3--:R-:W-:Y:S01]  /*0280*/  IMAD.U32 R4, RZ, RZ, UR4 ;  /* 0x00000004ff047e24 */ /* 0x008fe2000f8e00ff */
[----:B------:R-:W-:-:S02]  /*0290*/  MOV R5, UR5 ;  /* 0x0000000500057c02 */ /* 0x000fc40008000f00 */
[----:B--2-4-:R1:W-:Y:S05]  /*02a0*/  STL.128 [R1+0x20], R20 ;  /* 0x0000201401007387 */ /* 0x0143ea0000100c00 */
[----:B-1----:R-:W-:-:S07]  /*02b0*/  LEPC R20, `(.L_x_1) ;  /* 0x000000001014794e */ /* 0x002fce0000000000 */
[----:B------:R-:W-:Y:S05]  /*02c0*/  CALL.ABS.NOINC R18 ;  /* 0x0000000012007343 */ /* 0x000fea0003c00000 */
.L_x_1:
[----:B------:R-:W0:Y:S01]  /*02d0*/  LDCU.128 UR4, c[0x3][0x30] ;  /* 0x00c00600ff0477ac */ /* 0x000e220008000c00 */
[----:B------:R-:W1:Y:S01]  /*02e0*/  LDC.64 R2, c[0x4][R2] ;  /* 0x0100000002027b82 */ /* 0x000e620000000a00 */
[----:B------:R-:W-:Y:S01]  /*02f0*/  IMAD.MOV.U32 R6, RZ, RZ, R16 ;  /* 0x000000ffff067224 */ /* 0x000fe200078e0010 */
[----:B------:R-:W-:Y:S01]  /*0300*/  MOV R7, R17 ;  /* 0x0000001100077202 */ /* 0x000fe20000000f00 */
[----:B------:R-:W2:Y:S01]  /*0310*/  LDCU.64 UR8, c[0x3][0x40] ;  /* 0x00c00800ff0877ac */ /* 0x000ea20008000a00 */
[----:B0-----:R-:W-:Y:S08]  /*0320*/  F2F.F64.F32 R8, UR4 ;  /* 0x0000000400087d10 */ /* 0x001ff00008201800 */
[----:B------:R-:W0:Y:S01]  /*0330*/  F2F.F64.F32 R10, UR5 ;  /* 0x00000005000a7d10 */ /* 0x000e220008201800 */
[----:B------:R-:W3:Y:S07]  /*0340*/  LDCU.64 UR4, c[0x4][0x8] ;  /* 0x01000100ff0477ac */ /* 0x000eee0008000a00 */
[----:B------:R-:W-:Y:S01]  /*0350*/  F2F.F64.F32 R12, UR6 ;  /* 0x00000006000c7d10 */ /* 0x000fe20008201800 */
[----:B0-----:R0:W-:Y:S07]  /*0360*/  STL.128 [R1], R8 ;  /* 0x0000000801007387 */ /* 0x0011ee0000100c00 */
[----:B------:R-:W4:Y:S01]  /*0370*/  F2F.F64.F32 R14, UR7 ;  /* 0x00000007000e7d10 */ /* 0x000f220008201800 */
[----:B---3--:R-:W-:Y:S01]  /*0380*/  IMAD.U32 R4, RZ, RZ, UR4 ;  /* 0x00000004ff047e24 */ /* 0x008fe2000f8e00ff */
[----:B------:R-:W-:-:S06]  /*0390*/  MOV R5, UR5 ;  /* 0x0000000500057c02 */ /* 0x000fcc0008000f00 */
[----:B--2---:R-:W-:Y:S01]  /*03a0*/  F2F.F64.F32 R20, UR8 ;  /* 0x0000000800147d10 */ /* 0x004fe20008201800 */
[----:B----4-:R0:W-:Y:S07]  /*03b0*/  STL.128 [R1+0x10], R12 ;  /* 0x0000100c01007387 */ /* 0x0101ee0000100c00 */
[----:B------:R-:W2:Y:S02]  /*03c0*/  F2F.F64.F32 R22, UR9 ;  /* 0x0000000900167d10 */ /* 0x000ea40008201800 */
[----:B-12---:R0:W-:Y:S02]  /*03d0*/  STL.128 [R1+0x20], R20 ;  /* 0x0000201401007387 */ /* 0x0061e40000100c00 */
[----:B0-----:R-:W-:-:S07]  /*03e0*/  LEPC R20, `(.L_x_2) ;  /* 0x000000001014794e */ /* 0x001fce0000000000 */
[----:B------:R-:W-:Y:S05]  /*03f0*/  CALL.ABS.NOINC R2 ;  /* 0x0000000002007343 */ /* 0x000fea0003c00000 */
.L_x_2:
[----:B------:R-:W-:Y:S05]  /*0400*/  EXIT ;  /* 0x000000000000794d */ /* 0x000fea0003800000 */
.L_x_3:
[----:B------:R-:W-:-:S00]  /*0410*/  BRA `(.L_x_3) ;  /* 0xfffffffc00fc7947 */ /* 0x000fc0000383ffff */
[----:B------:R-:W-:-:S00]  /*0420*/  NOP ;  /* 0x0000000000007918 */ /* 0x000fc00000000000 */
        /* <DEDUP_REMOVED lines=13> */
.L_x_4:


//--------------------- .nv.global.init           --------------------------
	.section	.nv.global.init,"aw",@progbits
.nv.global.init:
	.type		$str,@object
	.size		$str,(.L_1 - $str)
$str:
        /*0000*/ 	.byte	0x4d, 0x61, 0x74, 0x65, 0x72, 0x69, 0x61, 0x6c, 0x20, 0x3a, 0x20, 0x7b, 0x25, 0x66, 0x2c, 0x20
        /*0010*/ 	.byte	0x25, 0x66, 0x2c, 0x20, 0x25, 0x66, 0x2c, 0x20, 0x25, 0x66, 0x2c, 0x20, 0x25, 0x66, 0x7d, 0x2c
        /*0020*/ 	.byte	0x20, 0x5b, 0x25, 0x66, 0x5d, 0x0a, 0x00
.L_1:


//--------------------- .nv.shared.reserved.0     --------------------------
	.section	.nv.shared.reserved.0,"aw",@nobits
	.weak		__nv_reservedSMEM_offset_0_alias
	.size		__nv_reservedSMEM_offset_0_alias, 0, 64
	.other		__nv_reservedSMEM_offset_0_alias,@"STO_CUDA_RESERVED_SHARED STV_DEFAULT"
__nv_reservedSMEM_offset_0_alias:
	.zero		0
	.zero		64


//--------------------- .nv.constant0._Z3Matv     --------------------------
	.section	.nv.constant0._Z3Matv,"a",@progbits
	.sectionflags	@""
	.align	4
.nv.constant0._Z3Matv:
	.zero		896


//--------------------- SYMBOLS --------------------------

	.type		.nv.reservedSmem.offset0,@object
	.size		.nv.reservedSmem.offset0,0x4
	.type		vprintf,@function
